	.headerflags	@"EF_CUDA_TEXMODE_UNIFIED EF_CUDA_64BIT_ADDRESS EF_CUDA_ACCELERATORS EF_CUDA_SM90 EF_CUDA_VIRTUAL_SM(EF_CUDA_SM90)"
	.elftype	@"ET_EXEC"


//--------------------- .nv.info                  --------------------------
	.section	.nv.info,"",@"SHT_CUDA_INFO"
	.align	4


	//----- nvinfo : EIATTR_REGCOUNT
	.align		4
        /*0000*/ 	.byte	0x04, 0x2f
        /*0002*/ 	.short	(.L_1 - .L_0)
	.align		4
.L_0:
        /*0004*/ 	.word	index@(triton_poi_fused_convolution_15)
        /*0008*/ 	.word	0x00000020


	//----- nvinfo : EIATTR_MIN_STACK_SIZE
	.align		4
.L_1:
        /*000c*/ 	.byte	0x04, 0x12
        /*000e*/ 	.short	(.L_3 - .L_2)
	.align		4
.L_2:
        /*0010*/ 	.word	index@(triton_poi_fused_convolution_15)
        /*0014*/ 	.word	0x00000000


	//----- nvinfo : EIATTR_FRAME_SIZE
	.align		4
.L_3:
        /*0018*/ 	.byte	0x04, 0x11
        /*001a*/ 	.short	(.L_5 - .L_4)
	.align		4
.L_4:
        /*001c*/ 	.word	index@(triton_poi_fused_convolution_15)
        /*0020*/ 	.word	0x00000000


	//----- nvinfo : EIATTR_MIN_STACK_SIZE
	.align		4
.L_5:
        /*0024*/ 	.byte	0x04, 0x12
        /*0026*/ 	.short	(.L_7 - .L_6)
	.align		4
.L_6:
        /*0028*/ 	.word	index@(triton_poi_fused_convolution_15)
        /*002c*/ 	.word	0x00000000
.L_7:


//--------------------- .nv.info.triton_poi_fused_convolution_15 --------------------------
	.section	.nv.info.triton_poi_fused_convolution_15,"",@"SHT_CUDA_INFO"
	.sectionflags	@""
	.align	4


	//----- nvinfo : EIATTR_CUDA_API_VERSION
	.align		4
        /*0000*/ 	.byte	0x04, 0x37
        /*0002*/ 	.short	(.L_9 - .L_8)
.L_8:
        /*0004*/ 	.word	0x0000007c


	//----- nvinfo : EIATTR_KPARAM_INFO
	.align		4
.L_9:
        /*0008*/ 	.byte	0x04, 0x17
        /*000a*/ 	.short	(.L_11 - .L_10)
.L_10:
        /*000c*/ 	.word	0x00000000
        /*0010*/ 	.short	0x0004
        /*0012*/ 	.short	0x001c
        /*0014*/ 	.byte	0x00, 0xf0, 0x11, 0x00


	//----- nvinfo : EIATTR_KPARAM_INFO
	.align		4
.L_11:
        /*0018*/ 	.byte	0x04, 0x17
        /*001a*/ 	.short	(.L_13 - .L_12)
.L_12:
        /*001c*/ 	.word	0x00000000
        /*0020*/ 	.short	0x0003
        /*0022*/ 	.short	0x0018
        /*0024*/ 	.byte	0x00, 0xf0, 0x11, 0x00


	//----- nvinfo : EIATTR_KPARAM_INFO
	.align		4
.L_13:
        /*0028*/ 	.byte	0x04, 0x17
        /*002a*/ 	.short	(.L_15 - .L_14)
.L_14:
        /*002c*/ 	.word	0x00000000
        /*0030*/ 	.short	0x0002
        /*0032*/ 	.short	0x0010
        /*0034*/ 	.byte	0x00, 0xf4, 0x21, 0x00


	//----- nvinfo : EIATTR_KPARAM_INFO
	.align		4
.L_15:
        /*0038*/ 	.byte	0x04, 0x17
        /*003a*/ 	.short	(.L_17 - .L_16)
.L_16:
        /*003c*/ 	.word	0x00000000
        /*0040*/ 	.short	0x0001
        /*0042*/ 	.short	0x0008
        /*0044*/ 	.byte	0x00, 0xf4, 0x21, 0x00


	//----- nvinfo : EIATTR_KPARAM_INFO
	.align		4
.L_17:
        /*0048*/ 	.byte	0x04, 0x17
        /*004a*/ 	.short	(.L_19 - .L_18)
.L_18:
        /*004c*/ 	.word	0x00000000
        /*0050*/ 	.short	0x0000
        /*0052*/ 	.short	0x0000
        /*0054*/ 	.byte	0x00, 0xf4, 0x21, 0x00


	//----- nvinfo : EIATTR_SPARSE_MMA_MASK
	.align		4
.L_19:
        /*0058*/ 	.byte	0x03, 0x50
        /*005a*/ 	.short	0x0000


	//----- nvinfo : EIATTR_MAXREG_COUNT
	.align		4
        /*005c*/ 	.byte	0x03, 0x1b
        /*005e*/ 	.short	0x00ff


	//----- nvinfo : EIATTR_EXIT_INSTR_OFFSETS
	.align		4
        /*0060*/ 	.byte	0x04, 0x1c
        /*0062*/ 	.short	(.L_21 - .L_20)


	//   ....[0]....
.L_20:
        /*0064*/ 	.word	0x000009e0


	//   ....[1]....
        /*0068*/ 	.word	0x00000a60


	//----- nvinfo : EIATTR_REQNTID
	.align		4
.L_21:
        /*006c*/ 	.byte	0x04, 0x10
        /*006e*/ 	.short	(.L_23 - .L_22)
.L_22:
        /*0070*/ 	.word	0x00000100
        /*0074*/ 	.word	0x00000001
        /*0078*/ 	.word	0x00000001


	//----- nvinfo : EIATTR_CBANK_PARAM_SIZE
	.align		4
.L_23:
        /*007c*/ 	.byte	0x03, 0x19
        /*007e*/ 	.short	0x0020


	//----- nvinfo : EIATTR_PARAM_CBANK
	.align		4
        /*0080*/ 	.byte	0x04, 0x0a
        /*0082*/ 	.short	(.L_25 - .L_24)
	.align		4
.L_24:
        /*0084*/ 	.word	index@(.nv.constant0.triton_poi_fused_convolution_15)
        /*0088*/ 	.short	0x0210
        /*008a*/ 	.short	0x0020


	//----- nvinfo : EIATTR_SW_WAR
	.align		4
.L_25:
        /*008c*/ 	.byte	0x04, 0x36
        /*008e*/ 	.short	(.L_27 - .L_26)
.L_26:
        /*0090*/ 	.word	0x00000008
.L_27:


//--------------------- .nv.callgraph             --------------------------
	.section	.nv.callgraph,"",@"SHT_CUDA_CALLGRAPH"
	.align	4
	.sectionentsize	8
	.align		4
        /*0000*/ 	.word	0x00000000
	.align		4
        /*0004*/ 	.word	0xffffffff
	.align		4
        /*0008*/ 	.word	0x00000000
	.align		4
        /*000c*/ 	.word	0xfffffffe
	.align		4
        /*0010*/ 	.word	0x00000000
	.align		4
        /*0014*/ 	.word	0xfffffffd
	.align		4
        /*0018*/ 	.word	0x00000000
	.align		4
        /*001c*/ 	.word	0xfffffffc


//--------------------- .text.triton_poi_fused_convolution_15 --------------------------
	.section	.text.triton_poi_fused_convolution_15,"ax",@progbits
	.sectionflags	@"SHF_BARRIERS=1"
	.align	128
        .global         triton_poi_fused_convolution_15
        .type           triton_poi_fused_convolution_15,@function
        .size           triton_poi_fused_convolution_15,(.L_x_1 - triton_poi_fused_convolution_15)
        .other          triton_poi_fused_convolution_15,@"STO_CUDA_ENTRY STV_DEFAULT"
triton_poi_fused_convolution_15:
.text.triton_poi_fused_convolution_15:
[----:B------:R-:W0:Y:S01]  /*0000*/  LDC R1, c[0x0][0x28] ;  /* 0x00000a00ff017b82 */ /* 0x000e220000000800 */
[----:B------:R-:W1:Y:S07]  /*0010*/  S2R R21, SR_CTAID.Y ;  /* 0x0000000000157919 */ /* 0x000e6e0000002600 */
[----:B------:R-:W2:Y:S01]  /*0020*/  LDC.64 R18, c[0x0][0x218] ;  /* 0x00008600ff127b82 */ /* 0x000ea20000000a00 */
[----:B------:R-:W-:Y:S02]  /*0030*/  CS2R R12, SRZ ;  /* 0x00000000000c7805 */ /* 0x000fe4000001ff00 */
[----:B------:R-:W-:Y:S01]  /*0040*/  CS2R R14, SRZ ;  /* 0x00000000000e7805 */ /* 0x000fe2000001ff00 */
[----:B------:R-:W3:Y:S01]  /*0050*/  S2R R25, SR_TID.X ;  /* 0x0000000000197919 */ /* 0x000ee20000002100 */
[----:B------:R-:W-:Y:S01]  /*0060*/  ULDC.64 UR6, c[0x0][0x208] ;  /* 0x0000820000067ab9 */ /* 0x000fe20000000a00 */
[----:B------:R-:W4:Y:S02]  /*0070*/  S2R R2, SR_CTAID.X ;  /* 0x0000000000027919 */ /* 0x000f240000002500 */
[----:B------:R-:W5:Y:S01]  /*0080*/  LDC.64 R26, c[0x0][0x210] ;  /* 0x00008400ff1a7b82 */ /* 0x000f620000000a00 */
[----:B-1----:R-:W-:-:S02]  /*0090*/  IMAD.SHL.U32 R21, R21, 0x40, RZ ;  /* 0x0000004015157824 */ /* 0x002fc400078e00ff */
[----:B---3--:R-:W-:Y:S01]  /*00a0*/  IMAD.SHL.U32 R0, R25, 0x4, RZ ;  /* 0x0000000419007824 */ /* 0x008fe200078e00ff */
[----:B------:R-:W-:-:S04]  /*00b0*/  SHF.R.U32.HI R6, RZ, 0x4, R25 ;  /* 0x00000004ff067819 */ /* 0x000fc80000011619 */
[----:B------:R-:W-:-:S04]  /*00c0*/  LOP3.LUT R4, R21, 0x3c, R0, 0xf8, !PT ;  /* 0x0000003c15047812 */ /* 0x000fc800078ef800 */
[----:B------:R-:W-:Y:S02]  /*00d0*/  SHF.R.S32.HI R3, RZ, 0x1f, R4 ;  /* 0x0000001fff037819 */ /* 0x000fe40000011404 */
[----:B------:R-:W-:Y:S02]  /*00e0*/  ISETP.GE.AND P0, PT, R4, 0x200, PT ;  /* 0x000002000400780c */ /* 0x000fe40003f06270 */
[----:B------:R-:W-:-:S04]  /*00f0*/  LEA.HI R3, R3, R4, RZ, 0x7 ;  /* 0x0000000403037211 */ /* 0x000fc800078f38ff */
[C---:B------:R-:W-:Y:S01]  /*0100*/  LOP3.LUT R5, R3.reuse, 0xffffff80, RZ, 0xc0, !PT ;  /* 0xffffff8003057812 */ /* 0x040fe200078ec0ff */
[----:B------:R-:W-:-:S04]  /*0110*/  IMAD.SHL.U32 R3, R3, 0x40, RZ ;  /* 0x0000004003037824 */ /* 0x000fc800078e00ff */
[----:B------:R-:W-:Y:S01]  /*0120*/  IMAD.IADD R5, R4, 0x1, -R5 ;  /* 0x0000000104057824 */ /* 0x000fe200078e0a05 */
[----:B------:R-:W-:Y:S01]  /*0130*/  LOP3.LUT R16, R3, 0xffffe000, RZ, 0xc0, !PT ;  /* 0xffffe00003107812 */ /* 0x000fe200078ec0ff */
[----:B----4-:R-:W-:Y:S01]  /*0140*/  IMAD.SHL.U32 R3, R2, 0x40, RZ ;  /* 0x0000004002037824 */ /* 0x010fe200078e00ff */
[----:B------:R-:W-:Y:S01]  /*0150*/  SGXT.U32 R2, R6, 0x4 ;  /* 0x000000040602781a */ /* 0x000fe20000000000 */
[C---:B--2---:R-:W-:Y:S01]  /*0160*/  IMAD.WIDE R18, R5.reuse, 0x4, R18 ;  /* 0x0000000405127825 */ /* 0x044fe200078e0212 */
[----:B------:R-:W-:Y:S01]  /*0170*/  CS2R R6, SRZ ;  /* 0x0000000000067805 */ /* 0x000fe2000001ff00 */
[----:B------:R-:W1:Y:S01]  /*0180*/  S2UR UR5, SR_CgaCtaId ;  /* 0x00000000000579c3 */ /* 0x000e620000008800 */
[----:B------:R-:W-:Y:S01]  /*0190*/  LOP3.LUT R9, R3, 0x10, R2, 0xfe, !PT ;  /* 0x0000001003097812 */ /* 0x000fe200078efe02 */
[----:B------:R-:W-:Y:S01]  /*01a0*/  IMAD.IADD R16, R5, 0x1, R16 ;  /* 0x0000000105107824 */ /* 0x000fe200078e0210 */
[----:B------:R-:W-:-:S04]  /*01b0*/  LOP3.LUT R5, R3, R2, RZ, 0xfc, !PT ;  /* 0x0000000203057212 */ /* 0x000fc800078efcff */
[C---:B------:R-:W-:Y:S01]  /*01c0*/  ISETP.LT.AND P1, PT, R5.reuse, 0x40, !P0 ;  /* 0x000000400500780c */ /* 0x040fe20004721270 */
[----:B------:R-:W-:Y:S01]  /*01d0*/  IMAD R23, R5, 0x80, R16 ;  /* 0x0000008005177824 */ /* 0x000fe200078e0210 */
[----:B------:R-:W-:-:S03]  /*01e0*/  CS2R R4, SRZ ;  /* 0x0000000000047805 */ /* 0x000fc6000001ff00 */
[----:B-----5:R-:W-:-:S03]  /*01f0*/  IMAD.WIDE R22, R23, 0x4, R26 ;  /* 0x0000000417167825 */ /* 0x020fc600078e021a */
[----:B------:R2:W3:Y:S01]  /*0200*/  @!P0 LDG.E.EL.128 R4, desc[UR6][R18.64] ;  /* 0x0000000612048981 */ /* 0x0004e2000c2e1d00 */
[----:B------:R-:W-:-:S04]  /*0210*/  ISETP.LT.AND P2, PT, R9, 0x40, !P0 ;  /* 0x000000400900780c */ /* 0x000fc80004741270 */
[----:B------:R4:W3:Y:S01]  /*0220*/  @P1 LDG.E.EL.128 R12, desc[UR6][R22.64] ;  /* 0x00000006160c1981 */ /* 0x0008e2000c2e1d00 */
[----:B------:R-:W-:Y:S01]  /*0230*/  IMAD R29, R9, 0x80, R16 ;  /* 0x00000080091d7824 */ /* 0x000fe200078e0210 */
[----:B------:R-:W-:Y:S02]  /*0240*/  CS2R R8, SRZ ;  /* 0x0000000000087805 */ /* 0x000fe4000001ff00 */
[----:B------:R-:W-:Y:S01]  /*0250*/  CS2R R10, SRZ ;  /* 0x00000000000a7805 */ /* 0x000fe2000001ff00 */
[----:B--2---:R-:W-:Y:S01]  /*0260*/  IMAD.SHL.U32 R18, R25, 0x100, RZ ;  /* 0x0000010019127824 */ /* 0x004fe200078e00ff */
[----:B------:R-:W-:Y:S01]  /*0270*/  LOP3.LUT R17, R3, 0x20, R2, 0xfe, !PT ;  /* 0x0000002003117812 */ /* 0x000fe200078efe02 */
[----:B------:R-:W-:Y:S01]  /*0280*/  IMAD.WIDE R28, R29, 0x4, R26 ;  /* 0x000000041d1c7825 */ /* 0x000fe200078e021a */
[----:B------:R-:W-:Y:S01]  /*0290*/  LOP3.LUT R19, R3, 0x30, R2, 0xfe, !PT ;  /* 0x0000003003137812 */ /* 0x000fe200078efe02 */
[----:B------:R-:W-:Y:S01]  /*02a0*/  UMOV UR4, 0x400 ;  /* 0x0000040000047882 */ /* 0x000fe20000000000 */
[----:B----4-:R-:W-:Y:S01]  /*02b0*/  SHF.R.U32.HI R23, RZ, 0x4, R25 ;  /* 0x00000004ff177819 */ /* 0x010fe20000011619 */
[----:B-1----:R-:W-:Y:S01]  /*02c0*/  UPRMT UR4, UR5, 0x654, UR4 ;  /* 0x0000065405047896 */ /* 0x002fe20008000004 */
[----:B------:R-:W-:Y:S01]  /*02d0*/  LOP3.LUT R18, R18, 0xf00, RZ, 0xc0, !PT ;  /* 0x00000f0012127812 */ /* 0x000fe200078ec0ff */
[----:B------:R1:W2:Y:S01]  /*02e0*/  @P2 LDG.E.EL.128 R8, desc[UR6][R28.64] ;  /* 0x000000061c082981 */ /* 0x0002a2000c2e1d00 */
[----:B------:R-:W-:-:S02]  /*02f0*/  ISETP.LT.AND P1, PT, R17, 0x40, !P0 ;  /* 0x000000401100780c */ /* 0x000fc40004721270 */
[----:B------:R-:W-:Y:S02]  /*0300*/  SGXT.U32 R23, R23, 0x4 ;  /* 0x000000041717781a */ /* 0x000fe40000000000 */
[C---:B------:R-:W-:Y:S02]  /*0310*/  LOP3.LUT R22, R18.reuse, 0x80, RZ, 0xfc, !PT ;  /* 0x0000008012167812 */ /* 0x040fe400078efcff */
[C---:B------:R-:W-:Y:S02]  /*0320*/  LOP3.LUT R24, R18.reuse, 0xc0, RZ, 0xfc, !PT ;  /* 0x000000c012187812 */ /* 0x040fe400078efcff */
[----:B------:R-:W-:Y:S01]  /*0330*/  ISETP.LT.AND P0, PT, R19, 0x40, !P0 ;  /* 0x000000401300780c */ /* 0x000fe20004701270 */
[--C-:B-1----:R-:W-:Y:S01]  /*0340*/  IMAD R29, R17, 0x80, R16.reuse ;  /* 0x00000080111d7824 */ /* 0x102fe200078e0210 */
[C---:B------:R-:W-:Y:S01]  /*0350*/  LOP3.LUT R20, R18.reuse, R23, RZ, 0xfc, !PT ;  /* 0x0000001712147212 */ /* 0x040fe200078efcff */
[----:B------:R-:W-:Y:S01]  /*0360*/  IMAD R17, R19, 0x80, R16 ;  /* 0x0000008013117824 */ /* 0x000fe200078e0210 */
[C---:B------:R-:W-:Y:S01]  /*0370*/  LOP3.LUT R16, R18.reuse, 0x40, RZ, 0xfc, !PT ;  /* 0x0000004012107812 */ /* 0x040fe200078efcff */
[----:B------:R-:W-:Y:S01]  /*0380*/  IMAD.WIDE R28, R29, 0x4, R26 ;  /* 0x000000041d1c7825 */ /* 0x000fe200078e021a */
[----:B------:R-:W-:-:S02]  /*0390*/  LEA.HI R19, R18, UR4, RZ, 0x1c ;  /* 0x0000000412137c11 */ /* 0x000fc4000f8fe0ff */
[----:B------:R-:W-:Y:S01]  /*03a0*/  LEA.HI R23, R16, UR4, RZ, 0x1c ;  /* 0x0000000410177c11 */ /* 0x000fe2000f8fe0ff */
[----:B------:R-:W-:Y:S01]  /*03b0*/  IMAD.WIDE R26, R17, 0x4, R26 ;  /* 0x00000004111a7825 */ /* 0x000fe200078e021a */
[----:B------:R-:W-:Y:S02]  /*03c0*/  LEA.HI R22, R22, UR4, RZ, 0x1c ;  /* 0x0000000416167c11 */ /* 0x000fe4000f8fe0ff */
[----:B------:R-:W-:Y:S01]  /*03d0*/  LEA.HI R16, R24, UR4, RZ, 0x1c ;  /* 0x0000000418107c11 */ /* 0x000fe2000f8fe0ff */
[C---:B------:R-:W-:Y:S02]  /*03e0*/  IMAD R24, R20.reuse, 0x4, R19 ;  /* 0x0000000414187824 */ /* 0x040fe400078e0213 */
[C---:B------:R-:W-:Y:S02]  /*03f0*/  IMAD R23, R20.reuse, 0x4, R23 ;  /* 0x0000000414177824 */ /* 0x040fe400078e0217 */
[C---:B------:R-:W-:Y:S02]  /*0400*/  IMAD R22, R20.reuse, 0x4, R22 ;  /* 0x0000000414167824 */ /* 0x040fe400078e0216 */
[----:B------:R-:W-:-:S02]  /*0410*/  IMAD R20, R20, 0x4, R16 ;  /* 0x0000000414147824 */ /* 0x000fc400078e0210 */
[----:B---3--:R-:W-:Y:S01]  /*0420*/  FADD R17, R4, R12 ;  /* 0x0000000c04117221 */ /* 0x008fe20000000000 */
[----:B------:R-:W-:Y:S01]  /*0430*/  FADD R18, R5, R13 ;  /* 0x0000000d05127221 */ /* 0x000fe20000000000 */
[----:B------:R-:W-:Y:S01]  /*0440*/  FADD R19, R6, R14 ;  /* 0x0000000e06137221 */ /* 0x000fe20000000000 */
[----:B------:R-:W-:Y:S01]  /*0450*/  FADD R16, R7, R15 ;  /* 0x0000000f07107221 */ /* 0x000fe20000000000 */
[----:B------:R-:W-:Y:S01]  /*0460*/  CS2R R12, SRZ ;  /* 0x00000000000c7805 */ /* 0x000fe2000001ff00 */
[----:B------:R-:W-:Y:S01]  /*0470*/  STS [R24], R17 ;  /* 0x0000001118007388 */ /* 0x000fe20000000800 */
[----:B------:R-:W-:-:S03]  /*0480*/  CS2R R14, SRZ ;  /* 0x00000000000e7805 */ /* 0x000fc6000001ff00 */
[----:B------:R-:W-:Y:S04]  /*0490*/  STS [R23+0x100], R18 ;  /* 0x0001001217007388 */ /* 0x000fe80000000800 */
[----:B------:R1:W-:Y:S01]  /*04a0*/  STS [R22+0x200], R19 ;  /* 0x0002001316007388 */ /* 0x0003e20000000800 */
[----:B--2---:R-:W-:-:S03]  /*04b0*/  FADD R8, R4, R8 ;  /* 0x0000000804087221 */ /* 0x004fc60000000000 */
[----:B------:R2:W-:Y:S04]  /*04c0*/  STS [R20+0x300], R16 ;  /* 0x0003001014007388 */ /* 0x0005e80000000800 */
[----:B------:R-:W3:Y:S01]  /*04d0*/  @P1 LDG.E.EL.128 R12, desc[UR6][R28.64] ;  /* 0x000000061c0c1981 */ /* 0x000ee2000c2e1d00 */
[----:B-1----:R-:W-:Y:S01]  /*04e0*/  CS2R R18, SRZ ;  /* 0x0000000000127805 */ /* 0x002fe2000001ff00 */
[----:B------:R-:W-:Y:S01]  /*04f0*/  FADD R9, R5, R9 ;  /* 0x0000000905097221 */ /* 0x000fe20000000000 */
[----:B------:R-:W-:Y:S01]  /*0500*/  FADD R10, R6, R10 ;  /* 0x0000000a060a7221 */ /* 0x000fe20000000000 */
[----:B------:R-:W-:Y:S01]  /*0510*/  FADD R11, R7, R11 ;  /* 0x0000000b070b7221 */ /* 0x000fe20000000000 */
[----:B--2---:R-:W-:Y:S01]  /*0520*/  CS2R R16, SRZ ;  /* 0x0000000000107805 */ /* 0x004fe2000001ff00 */
[----:B------:R1:W-:Y:S05]  /*0530*/  STS [R24+0x40], R8 ;  /* 0x0000400818007388 */ /* 0x0003ea0000000800 */
[----:B------:R-:W2:Y:S04]  /*0540*/  @P0 LDG.E.EL.128 R16, desc[UR6][R26.64] ;  /* 0x000000061a100981 */ /* 0x000ea8000c2e1d00 */
[----:B------:R2:W-:Y:S04]  /*0550*/  STS [R23+0x140], R9 ;  /* 0x0001400917007388 */ /* 0x0005e80000000800 */
[----:B------:R-:W-:Y:S04]  /*0560*/  STS [R22+0x240], R10 ;  /* 0x0002400a16007388 */ /* 0x000fe80000000800 */
[----:B------:R4:W-:Y:S01]  /*0570*/  STS [R20+0x340], R11 ;  /* 0x0003400b14007388 */ /* 0x0009e20000000800 */
[----:B------:R-:W-:-:S02]  /*0580*/  LOP3.LUT R0, R3, 0x3c, R0, 0xf8, !PT ;  /* 0x0000003c03007812 */ /* 0x000fc400078ef800 */
[----:B------:R-:W-:Y:S02]  /*0590*/  LOP3.LUT R3, R21, R2, RZ, 0xfc, !PT ;  /* 0x0000000215037212 */ /* 0x000fe400078efcff */
[----:B------:R-:W-:-:S04]  /*05a0*/  ISETP.GE.AND P0, PT, R0, 0x40, PT ;  /* 0x000000400000780c */ /* 0x000fc80003f06270 */
[C---:B------:R-:W-:Y:S01]  /*05b0*/  ISETP.LT.AND P1, PT, R3.reuse, 0x200, !P0 ;  /* 0x000002000300780c */ /* 0x040fe20004721270 */
[----:B------:R-:W-:Y:S02]  /*05c0*/  IMAD R3, R3, 0x40, R0 ;  /* 0x0000004003037824 */ /* 0x000fe400078e0200 */
[----:B---3--:R-:W-:Y:S01]  /*05d0*/  FADD R29, R4, R12 ;  /* 0x0000000c041d7221 */ /* 0x008fe20000000000 */
[----:B-1----:R-:W-:Y:S01]  /*05e0*/  FADD R8, R5, R13 ;  /* 0x0000000d05087221 */ /* 0x002fe20000000000 */
[----:B------:R-:W-:Y:S01]  /*05f0*/  FADD R13, R6, R14 ;  /* 0x0000000e060d7221 */ /* 0x000fe20000000000 */
[----:B------:R-:W-:Y:S02]  /*0600*/  FADD R15, R7, R15 ;  /* 0x0000000f070f7221 */ /* 0x000fe40000000000 */
[----:B------:R-:W-:Y:S01]  /*0610*/  STS [R24+0x80], R29 ;  /* 0x0000801d18007388 */ /* 0x000fe20000000800 */
[----:B------:R-:W-:-:S03]  /*0620*/  IMAD.SHL.U32 R12, R25, 0x4, RZ ;  /* 0x00000004190c7824 */ /* 0x000fc600078e00ff */
[----:B------:R-:W-:Y:S01]  /*0630*/  STS [R23+0x180], R8 ;  /* 0x0001800817007388 */ /* 0x000fe20000000800 */
[----:B--2---:R-:W-:Y:S01]  /*0640*/  FADD R9, R4, R16 ;  /* 0x0000001004097221 */ /* 0x004fe20000000000 */
[----:B------:R-:W-:Y:S01]  /*0650*/  FADD R4, R5, R17 ;  /* 0x0000001105047221 */ /* 0x000fe20000000000 */
[----:B----4-:R-:W-:Y:S01]  /*0660*/  FADD R11, R6, R18 ;  /* 0x00000012060b7221 */ /* 0x010fe20000000000 */
[----:B------:R-:W-:Y:S01]  /*0670*/  STS [R22+0x280], R13 ;  /* 0x0002800d16007388 */ /* 0x000fe20000000800 */
[----:B------:R-:W-:-:S03]  /*0680*/  FADD R19, R7, R19 ;  /* 0x0000001307137221 */ /* 0x000fc60000000000 */
[----:B------:R-:W-:Y:S01]  /*0690*/  STS [R20+0x380], R15 ;  /* 0x0003800f14007388 */ /* 0x000fe20000000800 */
[----:B------:R-:W-:-:S03]  /*06a0*/  LOP3.LUT R16, R12, 0x3fc, RZ, 0xc0, !PT ;  /* 0x000003fc0c107812 */ /* 0x000fc600078ec0ff */
[----:B------:R-:W-:Y:S04]  /*06b0*/  STS [R24+0xc0], R9 ;  /* 0x0000c00918007388 */ /* 0x000fe80000000800 */
[----:B------:R-:W-:Y:S04]  /*06c0*/  STS [R23+0x1c0], R4 ;  /* 0x0001c00417007388 */ /* 0x000fe80000000800 */
[----:B------:R-:W-:Y:S04]  /*06d0*/  STS [R22+0x2c0], R11 ;  /* 0x0002c00b16007388 */ /* 0x000fe80000000800 */
[----:B------:R1:W-:Y:S01]  /*06e0*/  STS [R20+0x3c0], R19 ;  /* 0x0003c01314007388 */ /* 0x0003e20000000800 */
[----:B------:R-:W-:-:S02]  /*06f0*/  LOP3.LUT R5, R16, 0x400, RZ, 0xfc, !PT ;  /* 0x0000040010057812 */ /* 0x000fc400078efcff */
[----:B------:R-:W-:Y:S02]  /*0700*/  LOP3.LUT R6, R16, 0x800, RZ, 0xfc, !PT ;  /* 0x0000080010067812 */ /* 0x000fe400078efcff */
[----:B------:R-:W-:Y:S02]  /*0710*/  SHF.R.U32.HI R25, RZ, 0x2, R25 ;  /* 0x00000002ff197819 */ /* 0x000fe40000011619 */
[----:B------:R-:W-:Y:S02]  /*0720*/  SHF.R.U32.HI R5, RZ, 0x4, R5 ;  /* 0x00000004ff057819 */ /* 0x000fe40000011605 */
[----:B------:R-:W-:Y:S01]  /*0730*/  SHF.R.U32.HI R6, RZ, 0x4, R6 ;  /* 0x00000004ff067819 */ /* 0x000fe20000011606 */
[----:B-1----:R-:W1:Y:S01]  /*0740*/  LDC.64 R18, c[0x0][0x220] ;  /* 0x00008800ff127b82 */ /* 0x002e620000000a00 */
[----:B------:R-:W-:Y:S02]  /*0750*/  LOP3.LUT R25, R25, 0x3c, RZ, 0xc0, !PT ;  /* 0x0000003c19197812 */ /* 0x000fe400078ec0ff */
[----:B------:R-:W-:-:S02]  /*0760*/  LOP3.LUT R5, R5, 0x7c, RZ, 0xc0, !PT ;  /* 0x0000007c05057812 */ /* 0x000fc400078ec0ff */
[----:B------:R-:W-:Y:S01]  /*0770*/  LOP3.LUT R6, R6, 0xbc, RZ, 0xc0, !PT ;  /* 0x000000bc06067812 */ /* 0x000fe200078ec0ff */
[----:B------:R-:W-:Y:S02]  /*0780*/  VIADD R25, R25, UR4 ;  /* 0x0000000419197c36 */ /* 0x000fe40008000000 */
[----:B------:R-:W-:Y:S02]  /*0790*/  VIADD R5, R5, UR4 ;  /* 0x0000000405057c36 */ /* 0x000fe40008000000 */
[----:B------:R-:W-:Y:S02]  /*07a0*/  VIADD R7, R6, UR4 ;  /* 0x0000000406077c36 */ /* 0x000fe40008000000 */
[C---:B------:R-:W-:Y:S01]  /*07b0*/  IMAD R25, R16.reuse, 0x4, R25 ;  /* 0x0000000410197824 */ /* 0x040fe200078e0219 */
[----:B------:R-:W-:Y:S01]  /*07c0*/  BAR.SYNC.DEFER_BLOCKING 0x0 ;  /* 0x0000000000007b1d */ /* 0x000fe20000010000 */
[C---:B------:R-:W-:Y:S02]  /*07d0*/  IMAD R24, R16.reuse, 0x4, R5 ;  /* 0x0000000410187824 */ /* 0x040fe400078e0205 */
[----:B------:R-:W-:-:S03]  /*07e0*/  IMAD R26, R16, 0x4, R7 ;  /* 0x00000004101a7824 */ /* 0x000fc600078e0207 */
[----:B------:R-:W-:Y:S04]  /*07f0*/  LDS R4, [R25] ;  /* 0x0000000019047984 */ /* 0x000fe80000000800 */
[----:B------:R-:W-:Y:S04]  /*0800*/  LDS R5, [R25+0x4] ;  /* 0x0000040019057984 */ /* 0x000fe80000000800 */
[----:B------:R-:W-:Y:S04]  /*0810*/  LDS R6, [R25+0x8] ;  /* 0x0000080019067984 */ /* 0x000fe80000000800 */
[----:B------:R2:W3:Y:S04]  /*0820*/  LDS R7, [R25+0xc] ;  /* 0x00000c0019077984 */ /* 0x0004e80000000800 */
[----:B------:R-:W-:Y:S04]  /*0830*/  LDS R8, [R24+0x1000] ;  /* 0x0010000018087984 */ /* 0x000fe80000000800 */
[----:B------:R-:W-:Y:S04]  /*0840*/  LDS R9, [R24+0x1004] ;  /* 0x0010040018097984 */ /* 0x000fe80000000800 */
[----:B------:R-:W-:Y:S04]  /*0850*/  LDS R10, [R24+0x1008] ;  /* 0x00100800180a7984 */ /* 0x000fe80000000800 */
[----:B------:R4:W5:Y:S04]  /*0860*/  LDS R11, [R24+0x100c] ;  /* 0x00100c00180b7984 */ /* 0x0009680000000800 */
[----:B------:R-:W-:Y:S04]  /*0870*/  LDS R12, [R26+0x2000] ;  /* 0x002000001a0c7984 */ /* 0x000fe80000000800 */
[----:B------:R-:W-:Y:S04]  /*0880*/  LDS R13, [R26+0x2004] ;  /* 0x002004001a0d7984 */ /* 0x000fe80000000800 */
[----:B------:R-:W-:Y:S04]  /*0890*/  LDS R14, [R26+0x2008] ;  /* 0x002008001a0e7984 */ /* 0x000fe80000000800 */
[----:B------:R-:W5:Y:S01]  /*08a0*/  LDS R15, [R26+0x200c] ;  /* 0x00200c001a0f7984 */ /* 0x000f620000000800 */
[----:B------:R-:W-:-:S02]  /*08b0*/  LOP3.LUT R17, R21, 0x10, R2, 0xfe, !PT ;  /* 0x0000001015117812 */ /* 0x000fc400078efe02 */
[----:B------:R-:W-:Y:S02]  /*08c0*/  LOP3.LUT R23, R21, 0x20, R2, 0xfe, !PT ;  /* 0x0000002015177812 */ /* 0x000fe400078efe02 */
[----:B------:R-:W-:Y:S02]  /*08d0*/  LOP3.LUT R21, R21, 0x30, R2, 0xfe, !PT ;  /* 0x0000003015157812 */ /* 0x000fe400078efe02 */
[----:B------:R-:W-:Y:S02]  /*08e0*/  LOP3.LUT R20, R16, 0xc00, RZ, 0xfc, !PT ;  /* 0x00000c0010147812 */ /* 0x000fe400078efcff */
[----:B------:R-:W-:Y:S02]  /*08f0*/  ISETP.LT.AND P2, PT, R17, 0x200, !P0 ;  /* 0x000002001100780c */ /* 0x000fe40004741270 */
[----:B------:R-:W-:Y:S02]  /*0900*/  ISETP.LT.AND P3, PT, R23, 0x200, !P0 ;  /* 0x000002001700780c */ /* 0x000fe40004761270 */
[----:B------:R-:W-:Y:S01]  /*0910*/  ISETP.LT.AND P0, PT, R21, 0x200, !P0 ;  /* 0x000002001500780c */ /* 0x000fe20004701270 */
[----:B------:R-:W-:Y:S01]  /*0920*/  IMAD R17, R17, 0x40, R0 ;  /* 0x0000004011117824 */ /* 0x000fe200078e0200 */
[----:B------:R-:W-:Y:S01]  /*0930*/  SHF.R.U32.HI R20, RZ, 0x4, R20 ;  /* 0x00000004ff147819 */ /* 0x000fe20000011614 */
[----:B--2---:R-:W-:-:S02]  /*0940*/  IMAD R25, R23, 0x40, R0 ;  /* 0x0000004017197824 */ /* 0x004fc400078e0200 */
[----:B-1----:R-:W-:Y:S01]  /*0950*/  IMAD.WIDE R2, R3, 0x4, R18 ;  /* 0x0000000403027825 */ /* 0x002fe200078e0212 */
[----:B------:R-:W-:-:S03]  /*0960*/  LOP3.LUT R20, R20, 0xfc, RZ, 0xc0, !PT ;  /* 0x000000fc14147812 */ /* 0x000fc600078ec0ff */
[--C-:B------:R-:W-:Y:S01]  /*0970*/  IMAD.WIDE R22, R17, 0x4, R18.reuse ;  /* 0x0000000411167825 */ /* 0x100fe200078e0212 */
[----:B---3--:R1:W-:Y:S03]  /*0980*/  @P1 STG.E.128 desc[UR6][R2.64], R4 ;  /* 0x0000000402001986 */ /* 0x0083e6000c101d06 */
[----:B----4-:R-:W-:Y:S01]  /*0990*/  IMAD.WIDE R24, R25, 0x4, R18 ;  /* 0x0000000419187825 */ /* 0x010fe200078e0212 */
[----:B-----5:R1:W-:Y:S03]  /*09a0*/  @P2 STG.E.128 desc[UR6][R22.64], R8 ;  /* 0x0000000816002986 */ /* 0x0203e6000c101d06 */
[----:B------:R-:W-:-:S04]  /*09b0*/  VIADD R27, R20, UR4 ;  /* 0x00000004141b7c36 */ /* 0x000fc80008000000 */
[----:B------:R-:W-:Y:S01]  /*09c0*/  IMAD R27, R16, 0x4, R27 ;  /* 0x00000004101b7824 */ /* 0x000fe200078e021b */
[----:B0-----:R1:W-:Y:S01]  /*09d0*/  @P3 STG.E.128 desc[UR6][R24.64], R12 ;  /* 0x0000000c18003986 */ /* 0x0013e2000c101d06 */
[----:B------:R-:W-:Y:S05]  /*09e0*/  @!P0 EXIT ;  /* 0x000000000000894d */ /* 0x000fea0003800000 */
[----:B-1----:R-:W-:Y:S01]  /*09f0*/  LDS R4, [R27+0x3000] ;  /* 0x003000001b047984 */ /* 0x002fe20000000800 */
[----:B------:R-:W-:-:S03]  /*0a00*/  IMAD R21, R21, 0x40, R0 ;  /* 0x0000004015157824 */ /* 0x000fc600078e0200 */
[----:B------:R-:W-:Y:S01]  /*0a10*/  LDS R5, [R27+0x3004] ;  /* 0x003004001b057984 */ /* 0x000fe20000000800 */
[----:B------:R-:W-:-:S03]  /*0a20*/  IMAD.WIDE R18, R21, 0x4, R18 ;  /* 0x0000000415127825 */ /* 0x000fc600078e0212 */
[----:B------:R-:W-:Y:S04]  /*0a30*/  LDS R6, [R27+0x3008] ;  /* 0x003008001b067984 */ /* 0x000fe80000000800 */
[----:B------:R-:W0:Y:S04]  /*0a40*/  LDS R7, [R27+0x300c] ;  /* 0x00300c001b077984 */ /* 0x000e280000000800 */
[----:B0-----:R-:W-:Y:S01]  /*0a50*/  STG.E.128 desc[UR6][R18.64], R4 ;  /* 0x0000000412007986 */ /* 0x001fe2000c101d06 */
[----:B------:R-:W-:Y:S05]  /*0a60*/  EXIT ;  /* 0x000000000000794d */ /* 0x000fea0003800000 */
.L_x_0:
[----:B------:R-:W-:-:S00]  /*0a70*/  BRA `(.L_x_0) ;  /* 0xfffffffc00fc7947 */ /* 0x000fc0000383ffff */
[----:B------:R-:W-:-:S00]  /*0a80*/  NOP ;  /* 0x0000000000007918 */ /* 0x000fc00000000000 */
[----:B------:R-:W-:-:S00]  /*0a90*/  NOP ;  /* 0x0000000000007918 */ /* 0x000fc00000000000 */
[----:B------:R-:W-:-:S00]  /*0aa0*/  NOP ;  /* 0x0000000000007918 */ /* 0x000fc00000000000 */
[----:B------:R-:W-:-:S00]  /*0ab0*/  NOP ;  /* 0x0000000000007918 */ /* 0x000fc00000000000 */
[----:B------:R-:W-:-:S00]  /*0ac0*/  NOP ;  /* 0x0000000000007918 */ /* 0x000fc00000000000 */
[----:B------:R-:W-:-:S00]  /*0ad0*/  NOP ;  /* 0x0000000000007918 */ /* 0x000fc00000000000 */
[----:B------:R-:W-:-:S00]  /*0ae0*/  NOP ;  /* 0x0000000000007918 */ /* 0x000fc00000000000 */
[----:B------:R-:W-:-:S00]  /*0af0*/  NOP ;  /* 0x0000000000007918 */ /* 0x000fc00000000000 */
.L_x_1:


//--------------------- .nv.shared.triton_poi_fused_convolution_15 --------------------------
	.section	.nv.shared.triton_poi_fused_convolution_15,"aw",@nobits
	.sectionflags	@""
	.align	16
	.zero		1024


//--------------------- .nv.constant0.triton_poi_fused_convolution_15 --------------------------
	.section	.nv.constant0.triton_poi_fused_convolution_15,"a",@progbits
	.sectionflags	@""
	.align	4
.nv.constant0.triton_poi_fused_convolution_15:
	.zero		560
